//
// Generated by NVIDIA NVVM Compiler
//
// Compiler Build ID: CL-36424714
// Cuda compilation tools, release 13.0, V13.0.88
// Based on NVVM 20.0.0
//

.version 9.0
.target sm_100
.address_size 64

	// .globl	_Z17copyDataCoalescedPfS_i

.visible .entry _Z17copyDataCoalescedPfS_i(
	.param .u64 .ptr .align 1 _Z17copyDataCoalescedPfS_i_param_0,
	.param .u64 .ptr .align 1 _Z17copyDataCoalescedPfS_i_param_1,
	.param .u32 _Z17copyDataCoalescedPfS_i_param_2
)
{
	.reg .pred 	%p<2>;
	.reg .b32 	%r<6>;
	.reg .b32 	%f<2>;
	.reg .b64 	%rd<8>;

	ld.param.u64 	%rd1, [_Z17copyDataCoalescedPfS_i_param_0];
	ld.param.u64 	%rd2, [_Z17copyDataCoalescedPfS_i_param_1];
	ld.param.u32 	%r2, [_Z17copyDataCoalescedPfS_i_param_2];
	mov.u32 	%r3, %ctaid.x;
	mov.u32 	%r4, %ntid.x;
	mov.u32 	%r5, %tid.x;
	mad.lo.s32 	%r1, %r3, %r4, %r5;
	setp.ge.s32 	%p1, %r1, %r2;
	@%p1 bra 	$L__BB0_2;
	cvta.to.global.u64 	%rd3, %rd1;
	cvta.to.global.u64 	%rd4, %rd2;
	mul.wide.s32 	%rd5, %r1, 4;
	add.s64 	%rd6, %rd3, %rd5;
	ld.global.f32 	%f1, [%rd6];
	add.s64 	%rd7, %rd4, %rd5;
	st.global.f32 	[%rd7], %f1;
$L__BB0_2:
	ret;

}


// ===== COMPILED SASS (sm_100) =====

	.target	sm_100

	.elftype	@"ET_EXEC"


//--------------------- .note.nv.tkinfo           --------------------------
	.section	.note.nv.tkinfo,"",@"SHT_NOTE"
	.sectionflags	@"SHF_NOTE_NV_TKINFO"
	.tkinfo
        /*0018*/ 	.word	0x00000002
        /*0030*/ 	.string	""
        /*0030*/ 	.string	"ptxas"
        /*0030*/ 	.string	"Cuda compilation tools, release 13.0, V13.0.88"
        /*0030*/ 	.string	"Build cuda_13.0.r13.0/compiler.36424714_0"
        /*0030*/ 	.string	"-arch sm_100 -m 64 "



//--------------------- .note.nv.cuinfo           --------------------------
	.section	.note.nv.cuinfo,"",@"SHT_NOTE"
	.sectionflags	@"SHF_NOTE_NV_CUINFO"
        /*0018*/ 	.short	0x0002
        /*001a*/ 	.short	0x0064
        /*001c*/ 	.short	0x0082
	.zero		2


//--------------------- .nv.info                  --------------------------
	.section	.nv.info,"",@"SHT_CUDA_INFO"
	.align	4


	//----- nvinfo : EIATTR_REGCOUNT
	.align		4
        /*0000*/ 	.byte	0x04, 0x2f
        /*0002*/ 	.short	(.L_1 - .L_0)
	.align		4
.L_0:
        /*0004*/ 	.word	index@(_Z17copyDataCoalescedPfS_i)
        /*0008*/ 	.word	0x0000000a


	//----- nvinfo : EIATTR_FRAME_SIZE
	.align		4
.L_1:
        /*000c*/ 	.byte	0x04, 0x11
        /*000e*/ 	.short	(.L_3 - .L_2)
	.align		4
.L_2:
        /*0010*/ 	.word	index@(_Z17copyDataCoalescedPfS_i)
        /*0014*/ 	.word	0x00000000


	//----- nvinfo : EIATTR_MIN_STACK_SIZE
	.align		4
.L_3:
        /*0018*/ 	.byte	0x04, 0x12
        /*001a*/ 	.short	(.L_5 - .L_4)
	.align		4
.L_4:
        /*001c*/ 	.word	index@(_Z17copyDataCoalescedPfS_i)
        /*0020*/ 	.word	0x00000000
.L_5:


//--------------------- .nv.compat                --------------------------
	.section	.nv.compat,"",@"SHT_CUDA_COMPAT_INFO"
	.align	4
        /*0000*/ 	.byte	0x02, 0x09, 0x00, 0x00, 0x02, 0x02, 0x01, 0x00, 0x02, 0x05, 0x05, 0x00, 0x03, 0x07, 0x01, 0x01
        /*0010*/ 	.byte	0x02, 0x03, 0x00, 0x00, 0x02, 0x06, 0x01, 0x00, 0x04, 0x0b, 0x08, 0x00, 0x09, 0x00, 0x00, 0x00
        /*0020*/ 	.byte	0x00, 0x00, 0x00, 0x00


//--------------------- .nv.info._Z17copyDataCoalescedPfS_i --------------------------
	.section	.nv.info._Z17copyDataCoalescedPfS_i,"",@"SHT_CUDA_INFO"
	.sectionflags	@""
	.align	4


	//----- nvinfo : EIATTR_CUDA_API_VERSION
	.align		4
        /*0000*/ 	.byte	0x04, 0x37
        /*0002*/ 	.short	(.L_7 - .L_6)
.L_6:
        /*0004*/ 	.word	0x00000082


	//----- nvinfo : EIATTR_KPARAM_INFO
	.align		4
.L_7:
        /*0008*/ 	.byte	0x04, 0x17
        /*000a*/ 	.short	(.L_9 - .L_8)
.L_8:
        /*000c*/ 	.word	0x00000000
        /*0010*/ 	.short	0x0002
        /*0012*/ 	.short	0x0010
        /*0014*/ 	.byte	0x00, 0xf0, 0x11, 0x00


	//----- nvinfo : EIATTR_KPARAM_INFO
	.align		4
.L_9:
        /*0018*/ 	.byte	0x04, 0x17
        /*001a*/ 	.short	(.L_11 - .L_10)
.L_10:
        /*001c*/ 	.word	0x00000000
        /*0020*/ 	.short	0x0001
        /*0022*/ 	.short	0x0008
        /*0024*/ 	.byte	0x00, 0xf5, 0x21, 0x00


	//----- nvinfo : EIATTR_KPARAM_INFO
	.align		4
.L_11:
        /*0028*/ 	.byte	0x04, 0x17
        /*002a*/ 	.short	(.L_13 - .L_12)
.L_12:
        /*002c*/ 	.word	0x00000000
        /*0030*/ 	.short	0x0000
        /*0032*/ 	.short	0x0000
        /*0034*/ 	.byte	0x00, 0xf5, 0x21, 0x00


	//----- nvinfo : EIATTR_SPARSE_MMA_MASK
	.align		4
.L_13:
        /*0038*/ 	.byte	0x03, 0x50
        /*003a*/ 	.short	0x0000


	//----- nvinfo : EIATTR_MAXREG_COUNT
	.align		4
        /*003c*/ 	.byte	0x03, 0x1b
        /*003e*/ 	.short	0x00ff


	//----- nvinfo : EIATTR_MERCURY_ISA_VERSION
	.align		4
        /*0040*/ 	.byte	0x03, 0x5f
        /*0042*/ 	.short	0x0101


	//----- nvinfo : EIATTR_VRC_CTA_INIT_COUNT
	.align		4
        /*0044*/ 	.byte	0x02, 0x4a
	.zero		1
	.zero		1


	//----- nvinfo : EIATTR_EXIT_INSTR_OFFSETS
	.align		4
        /*0048*/ 	.byte	0x04, 0x1c
        /*004a*/ 	.short	(.L_15 - .L_14)


	//   ....[0]....
.L_14:
        /*004c*/ 	.word	0x00000070


	//   ....[1]....
        /*0050*/ 	.word	0x000000f0


	//----- nvinfo : EIATTR_CBANK_PARAM_SIZE
	.align		4
.L_15:
        /*0054*/ 	.byte	0x03, 0x19
        /*0056*/ 	.short	0x0014


	//----- nvinfo : EIATTR_PARAM_CBANK
	.align		4
        /*0058*/ 	.byte	0x04, 0x0a
        /*005a*/ 	.short	(.L_17 - .L_16)
	.align		4
.L_16:
        /*005c*/ 	.word	index@(.nv.constant0._Z17copyDataCoalescedPfS_i)
        /*0060*/ 	.short	0x0380
        /*0062*/ 	.short	0x0014


	//----- nvinfo : EIATTR_SW_WAR
	.align		4
.L_17:
        /*0064*/ 	.byte	0x04, 0x36
        /*0066*/ 	.short	(.L_19 - .L_18)
.L_18:
        /*0068*/ 	.word	0x00000008
.L_19:


//--------------------- .nv.callgraph             --------------------------
	.section	.nv.callgraph,"",@"SHT_CUDA_CALLGRAPH"
	.align	4
	.sectionentsize	8
	.align		4
        /*0000*/ 	.word	0x00000000
	.align		4
        /*0004*/ 	.word	0xffffffff
	.align		4
        /*0008*/ 	.word	0x00000000
	.align		4
        /*000c*/ 	.word	0xfffffffe
	.align		4
        /*0010*/ 	.word	0x00000000
	.align		4
        /*0014*/ 	.word	0xfffffffd
	.align		4
        /*0018*/ 	.word	0x00000000
	.align		4
        /*001c*/ 	.word	0xfffffffc


//--------------------- .text._Z17copyDataCoalescedPfS_i --------------------------
	.section	.text._Z17copyDataCoalescedPfS_i,"ax",@progbits
	.align	128
        .global         _Z17copyDataCoalescedPfS_i
        .type           _Z17copyDataCoalescedPfS_i,@function
        .size           _Z17copyDataCoalescedPfS_i,(.L_x_1 - _Z17copyDataCoalescedPfS_i)
        .other          _Z17copyDataCoalescedPfS_i,@"STO_CUDA_ENTRY STV_DEFAULT"
_Z17copyDataCoalescedPfS_i:
.text._Z17copyDataCoalescedPfS_i:
[----:B------:R-:W-:Y:S01]  /*0000*/  LDC R1, c[0x0][0x37c] ;  /* 0x0000df00ff017b82 */ /* 0x000fe20000000800 */
[----:B------:R-:W0:Y:S07]  /*0010*/  S2R R0, SR_TID.X ;  /* 0x0000000000007919 */ /* 0x000e2e0000002100 */
[----:B------:R-:W0:Y:S01]  /*0020*/  S2UR UR4, SR_CTAID.X ;  /* 0x00000000000479c3 */ /* 0x000e220000002500 */
[----:B------:R-:W1:Y:S07]  /*0030*/  LDCU UR5, c[0x0][0x390] ;  /* 0x00007200ff0577ac */ /* 0x000e6e0008000800 */
[----:B------:R-:W0:Y:S02]  /*0040*/  LDC R7, c[0x0][0x360] ;  /* 0x0000d800ff077b82 */ /* 0x000e240000000800 */
[----:B0-----:R-:W-:-:S05]  /*0050*/  IMAD R7, R7, UR4, R0 ;  /* 0x0000000407077c24 */ /* 0x001fca000f8e0200 */
[----:B-1----:R-:W-:-:S13]  /*0060*/  ISETP.GE.AND P0, PT, R7, UR5, PT ;  /* 0x0000000507007c0c */ /* 0x002fda000bf06270 */
[----:B------:R-:W-:Y:S05]  /*0070*/  @P0 EXIT ;  /* 0x000000000000094d */ /* 0x000fea0003800000 */
[----:B------:R-:W0:Y:S01]  /*0080*/  LDC.64 R2, c[0x0][0x380] ;  /* 0x0000e000ff027b82 */ /* 0x000e220000000a00 */
[----:B------:R-:W1:Y:S07]  /*0090*/  LDCU.64 UR4, c[0x0][0x358] ;  /* 0x00006b00ff0477ac */ /* 0x000e6e0008000a00 */
[----:B------:R-:W2:Y:S01]  /*00a0*/  LDC.64 R4, c[0x0][0x388] ;  /* 0x0000e200ff047b82 */ /* 0x000ea20000000a00 */
[----:B0-----:R-:W-:-:S06]  /*00b0*/  IMAD.WIDE R2, R7, 0x4, R2 ;  /* 0x0000000407027825 */ /* 0x001fcc00078e0202 */
[----:B-1----:R-:W3:Y:S01]  /*00c0*/  LDG.E R3, desc[UR4][R2.64] ;  /* 0x0000000402037981 */ /* 0x002ee2000c1e1900 */
[----:B--2---:R-:W-:-:S05]  /*00d0*/  IMAD.WIDE R4, R7, 0x4, R4 ;  /* 0x0000000407047825 */ /* 0x004fca00078e0204 */
[----:B---3--:R-:W-:Y:S01]  /*00e0*/  STG.E desc[UR4][R4.64], R3 ;  /* 0x0000000304007986 */ /* 0x008fe2000c101904 */
[----:B------:R-:W-:Y:S05]  /*00f0*/  EXIT ;  /* 0x000000000000794d */ /* 0x000fea0003800000 */
.L_x_0:
[----:B------:R-:W-:-:S00]  /*0100*/  BRA `(.L_x_0) ;  /* 0xfffffffc00fc7947 */ /* 0x000fc0000383ffff */
[----:B------:R-:W-:-:S00]  /*0110*/  NOP ;  /* 0x0000000000007918 */ /* 0x000fc00000000000 */
        /* <DEDUP_REMOVED lines=14> */
.L_x_1:


//--------------------- .nv.shared.reserved.0     --------------------------
	.section	.nv.shared.reserved.0,"aw",@nobits
	.weak		__nv_reservedSMEM_offset_0_alias
	.size		__nv_reservedSMEM_offset_0_alias, 0, 64
	.other		__nv_reservedSMEM_offset_0_alias,@"STO_CUDA_RESERVED_SHARED STV_DEFAULT"
__nv_reservedSMEM_offset_0_alias:
	.zero		0
	.zero		64


//--------------------- .nv.constant0._Z17copyDataCoalescedPfS_i --------------------------
	.section	.nv.constant0._Z17copyDataCoalescedPfS_i,"a",@progbits
	.sectionflags	@""
	.align	4
.nv.constant0._Z17copyDataCoalescedPfS_i:
	.zero		916


//--------------------- SYMBOLS --------------------------

	.type		.nv.reservedSmem.offset0,@object
	.size		.nv.reservedSmem.offset0,0x4
